	.headerflags	@"EF_CUDA_TEXMODE_UNIFIED EF_CUDA_64BIT_ADDRESS EF_CUDA_ACCELERATORS EF_CUDA_SM90 EF_CUDA_VIRTUAL_SM(EF_CUDA_SM90)"
	.elftype	@"ET_EXEC"


//--------------------- .nv.info                  --------------------------
	.section	.nv.info,"",@"SHT_CUDA_INFO"
	.align	4


	//----- nvinfo : EIATTR_REGCOUNT
	.align		4
        /*0000*/ 	.byte	0x04, 0x2f
        /*0002*/ 	.short	(.L_3 - .L_2)
	.align		4
.L_2:
        /*0004*/ 	.word	index@(triton_poi_fused__native_batch_norm_legit_no_training_convolution_leaky_relu_leaky_relu_backward_1)
        /*0008*/ 	.word	0x0000001b


	//----- nvinfo : EIATTR_MIN_STACK_SIZE
	.align		4
.L_3:
        /*000c*/ 	.byte	0x04, 0x12
        /*000e*/ 	.short	(.L_5 - .L_4)
	.align		4
.L_4:
        /*0010*/ 	.word	index@(triton_poi_fused__native_batch_norm_legit_no_training_convolution_leaky_relu_leaky_relu_backward_1)
        /*0014*/ 	.word	0x00000000


	//----- nvinfo : EIATTR_FRAME_SIZE
	.align		4
.L_5:
        /*0018*/ 	.byte	0x04, 0x11
        /*001a*/ 	.short	(.L_7 - .L_6)
	.align		4
.L_6:
        /*001c*/ 	.word	index@(triton_poi_fused__native_batch_norm_legit_no_training_convolution_leaky_relu_leaky_relu_backward_1)
        /*0020*/ 	.word	0x00000000


	//----- nvinfo : EIATTR_MIN_STACK_SIZE
	.align		4
.L_7:
        /*0024*/ 	.byte	0x04, 0x12
        /*0026*/ 	.short	(.L_9 - .L_8)
	.align		4
.L_8:
        /*0028*/ 	.word	index@(triton_poi_fused__native_batch_norm_legit_no_training_convolution_leaky_relu_leaky_relu_backward_1)
        /*002c*/ 	.word	0x00000000
.L_9:


//--------------------- .nv.info.triton_poi_fused__native_batch_norm_legit_no_training_convolution_leaky_relu_leaky_relu_backward_1 --------------------------
	.section	.nv.info.triton_poi_fused__native_batch_norm_legit_no_training_convolution_leaky_relu_leaky_relu_backward_1,"",@"SHT_CUDA_INFO"
	.sectionflags	@""
	.align	4


	//----- nvinfo : EIATTR_CUDA_API_VERSION
	.align		4
        /*0000*/ 	.byte	0x04, 0x37
        /*0002*/ 	.short	(.L_11 - .L_10)
.L_10:
        /*0004*/ 	.word	0x0000007c


	//----- nvinfo : EIATTR_KPARAM_INFO
	.align		4
.L_11:
        /*0008*/ 	.byte	0x04, 0x17
        /*000a*/ 	.short	(.L_13 - .L_12)
.L_12:
        /*000c*/ 	.word	0x00000000
        /*0010*/ 	.short	0x0008
        /*0012*/ 	.short	0x0040
        /*0014*/ 	.byte	0x00, 0xf0, 0x11, 0x00


	//----- nvinfo : EIATTR_KPARAM_INFO
	.align		4
.L_13:
        /*0018*/ 	.byte	0x04, 0x17
        /*001a*/ 	.short	(.L_15 - .L_14)
.L_14:
        /*001c*/ 	.word	0x00000000
        /*0020*/ 	.short	0x0007
        /*0022*/ 	.short	0x0038
        /*0024*/ 	.byte	0x00, 0xf4, 0x21, 0x00


	//----- nvinfo : EIATTR_KPARAM_INFO
	.align		4
.L_15:
        /*0028*/ 	.byte	0x04, 0x17
        /*002a*/ 	.short	(.L_17 - .L_16)
.L_16:
        /*002c*/ 	.word	0x00000000
        /*0030*/ 	.short	0x0006
        /*0032*/ 	.short	0x0030
        /*0034*/ 	.byte	0x00, 0xf4, 0x21, 0x00


	//----- nvinfo : EIATTR_KPARAM_INFO
	.align		4
.L_17:
        /*0038*/ 	.byte	0x04, 0x17
        /*003a*/ 	.short	(.L_19 - .L_18)
.L_18:
        /*003c*/ 	.word	0x00000000
        /*0040*/ 	.short	0x0005
        /*0042*/ 	.short	0x0028
        /*0044*/ 	.byte	0x00, 0xf4, 0x21, 0x00


	//----- nvinfo : EIATTR_KPARAM_INFO
	.align		4
.L_19:
        /*0048*/ 	.byte	0x04, 0x17
        /*004a*/ 	.short	(.L_21 - .L_20)
.L_20:
        /*004c*/ 	.word	0x00000000
        /*0050*/ 	.short	0x0004
        /*0052*/ 	.short	0x0020
        /*0054*/ 	.byte	0x00, 0xf4, 0x21, 0x00


	//----- nvinfo : EIATTR_KPARAM_INFO
	.align		4
.L_21:
        /*0058*/ 	.byte	0x04, 0x17
        /*005a*/ 	.short	(.L_23 - .L_22)
.L_22:
        /*005c*/ 	.word	0x00000000
        /*0060*/ 	.short	0x0003
        /*0062*/ 	.short	0x0018
        /*0064*/ 	.byte	0x00, 0xf4, 0x21, 0x00


	//----- nvinfo : EIATTR_KPARAM_INFO
	.align		4
.L_23:
        /*0068*/ 	.byte	0x04, 0x17
        /*006a*/ 	.short	(.L_25 - .L_24)
.L_24:
        /*006c*/ 	.word	0x00000000
        /*0070*/ 	.short	0x0002
        /*0072*/ 	.short	0x0010
        /*0074*/ 	.byte	0x00, 0xf4, 0x21, 0x00


	//----- nvinfo : EIATTR_KPARAM_INFO
	.align		4
.L_25:
        /*0078*/ 	.byte	0x04, 0x17
        /*007a*/ 	.short	(.L_27 - .L_26)
.L_26:
        /*007c*/ 	.word	0x00000000
        /*0080*/ 	.short	0x0001
        /*0082*/ 	.short	0x0008
        /*0084*/ 	.byte	0x00, 0xf4, 0x21, 0x00


	//----- nvinfo : EIATTR_KPARAM_INFO
	.align		4
.L_27:
        /*0088*/ 	.byte	0x04, 0x17
        /*008a*/ 	.short	(.L_29 - .L_28)
.L_28:
        /*008c*/ 	.word	0x00000000
        /*0090*/ 	.short	0x0000
        /*0092*/ 	.short	0x0000
        /*0094*/ 	.byte	0x00, 0xf4, 0x21, 0x00


	//----- nvinfo : EIATTR_SPARSE_MMA_MASK
	.align		4
.L_29:
        /*0098*/ 	.byte	0x03, 0x50
        /*009a*/ 	.short	0x0000


	//----- nvinfo : EIATTR_MAXREG_COUNT
	.align		4
        /*009c*/ 	.byte	0x03, 0x1b
        /*009e*/ 	.short	0x00ff


	//----- nvinfo : EIATTR_EXIT_INSTR_OFFSETS
	.align		4
        /*00a0*/ 	.byte	0x04, 0x1c
        /*00a2*/ 	.short	(.L_31 - .L_30)


	//   ....[0]....
.L_30:
        /*00a4*/ 	.word	0x000005b0


	//   ....[1]....
        /*00a8*/ 	.word	0x000005d0


	//----- nvinfo : EIATTR_REQNTID
	.align		4
.L_31:
        /*00ac*/ 	.byte	0x04, 0x10
        /*00ae*/ 	.short	(.L_33 - .L_32)
.L_32:
        /*00b0*/ 	.word	0x00000020
        /*00b4*/ 	.word	0x00000001
        /*00b8*/ 	.word	0x00000001


	//----- nvinfo : EIATTR_CBANK_PARAM_SIZE
	.align		4
.L_33:
        /*00bc*/ 	.byte	0x03, 0x19
        /*00be*/ 	.short	0x0044


	//----- nvinfo : EIATTR_PARAM_CBANK
	.align		4
        /*00c0*/ 	.byte	0x04, 0x0a
        /*00c2*/ 	.short	(.L_35 - .L_34)
	.align		4
.L_34:
        /*00c4*/ 	.word	index@(.nv.constant0.triton_poi_fused__native_batch_norm_legit_no_training_convolution_leaky_relu_leaky_relu_backward_1)
        /*00c8*/ 	.short	0x0210
        /*00ca*/ 	.short	0x0044


	//----- nvinfo : EIATTR_SW_WAR
	.align		4
.L_35:
        /*00cc*/ 	.byte	0x04, 0x36
        /*00ce*/ 	.short	(.L_37 - .L_36)
.L_36:
        /*00d0*/ 	.word	0x00000008
.L_37:


//--------------------- .nv.callgraph             --------------------------
	.section	.nv.callgraph,"",@"SHT_CUDA_CALLGRAPH"
	.align	4
	.sectionentsize	8
	.align		4
        /*0000*/ 	.word	0x00000000
	.align		4
        /*0004*/ 	.word	0xffffffff
	.align		4
        /*0008*/ 	.word	0x00000000
	.align		4
        /*000c*/ 	.word	0xfffffffe
	.align		4
        /*0010*/ 	.word	0x00000000
	.align		4
        /*0014*/ 	.word	0xfffffffd
	.align		4
        /*0018*/ 	.word	0x00000000
	.align		4
        /*001c*/ 	.word	0xfffffffc


//--------------------- .nv.constant4             --------------------------
	.section	.nv.constant4,"a",@progbits
	.align	8
	.align		8
.nv.constant4:
        /*0000*/ 	.dword	_$_str
	.align		8
        /*0008*/ 	.dword	_$_str_$_2


//--------------------- .text.triton_poi_fused__native_batch_norm_legit_no_training_convolution_leaky_relu_leaky_relu_backward_1 --------------------------
	.section	.text.triton_poi_fused__native_batch_norm_legit_no_training_convolution_leaky_relu_leaky_relu_backward_1,"ax",@progbits
	.align	128
        .global         triton_poi_fused__native_batch_norm_legit_no_training_convolution_leaky_relu_leaky_relu_backward_1
        .type           triton_poi_fused__native_batch_norm_legit_no_training_convolution_leaky_relu_leaky_relu_backward_1,@function
        .size           triton_poi_fused__native_batch_norm_legit_no_training_convolution_leaky_relu_leaky_relu_backward_1,(.L_x_1 - triton_poi_fused__native_batch_norm_legit_no_training_convolution_leaky_relu_leaky_relu_backward_1)
        .other          triton_poi_fused__native_batch_norm_legit_no_training_convolution_leaky_relu_leaky_relu_backward_1,@"STO_CUDA_ENTRY STV_DEFAULT"
triton_poi_fused__native_batch_norm_legit_no_training_convolution_leaky_relu_leaky_relu_backward_1:
.text.triton_poi_fused__native_batch_norm_legit_no_training_convolution_leaky_relu_leaky_relu_backward_1:
[----:B------:R-:W0:Y:S01]  /*0000*/  LDC R1, c[0x0][0x28] ;  /* 0x00000a00ff017b82 */ /* 0x000e220000000800 */
[----:B------:R-:W1:Y:S01]  /*0010*/  S2R R0, SR_TID.X ;  /* 0x0000000000007919 */ /* 0x000e620000002100 */
[----:B------:R-:W-:Y:S01]  /*0020*/  HFMA2.MMA R22, -RZ, RZ, 0, 0 ;  /* 0x00000000ff167435 */ /* 0x000fe200000001ff */
[----:B------:R-:W-:Y:S01]  /*0030*/  CS2R R20, SRZ ;  /* 0x0000000000147805 */ /* 0x000fe2000001ff00 */
[----:B------:R-:W-:Y:S01]  /*0040*/  ULDC.64 UR4, c[0x0][0x208] ;  /* 0x0000820000047ab9 */ /* 0x000fe20000000a00 */
[----:B------:R-:W2:Y:S03]  /*0050*/  S2R R3, SR_CTAID.X ;  /* 0x0000000000037919 */ /* 0x000ea60000002500 */
[----:B------:R-:W3:Y:S08]  /*0060*/  LDC.64 R6, c[0x0][0x218] ;  /* 0x00008600ff067b82 */ /* 0x000ef00000000a00 */
[----:B------:R-:W4:Y:S08]  /*0070*/  LDC.64 R8, c[0x0][0x210] ;  /* 0x00008400ff087b82 */ /* 0x000f300000000a00 */
[----:B------:R-:W5:Y:S08]  /*0080*/  LDC.64 R10, c[0x0][0x220] ;  /* 0x00008800ff0a7b82 */ /* 0x000f700000000a00 */
[----:B------:R-:W3:Y:S08]  /*0090*/  LDC.64 R12, c[0x0][0x230] ;  /* 0x00008c00ff0c7b82 */ /* 0x000ef00000000a00 */
[----:B------:R-:W3:Y:S01]  /*00a0*/  LDC.64 R14, c[0x0][0x238] ;  /* 0x00008e00ff0e7b82 */ /* 0x000ee20000000a00 */
[----:B-1----:R-:W-:-:S02]  /*00b0*/  SHF.L.U32 R0, R0, 0x1, RZ ;  /* 0x0000000100007819 */ /* 0x002fc400000006ff */
[----:B------:R-:W-:Y:S02]  /*00c0*/  CS2R R18, SRZ ;  /* 0x0000000000127805 */ /* 0x000fe4000001ff00 */
[----:B--2---:R-:W-:Y:S01]  /*00d0*/  SHF.R.S32.HI R5, RZ, 0x19, R3 ;  /* 0x00000019ff057819 */ /* 0x004fe20000011403 */
[----:B------:R-:W-:Y:S01]  /*00e0*/  IMAD.MOV.U32 R16, RZ, RZ, RZ ;  /* 0x000000ffff107224 */ /* 0x000fe200078e00ff */
[----:B------:R-:W-:Y:S01]  /*00f0*/  LOP3.LUT R0, R0, 0x3e, RZ, 0xc0, !PT ;  /* 0x0000003e00007812 */ /* 0x000fe200078ec0ff */
[----:B------:R-:W-:Y:S01]  /*0100*/  ULDC.64 UR6, c[0x0][0x240] ;  /* 0x0000900000067ab9 */ /* 0x000fe20000000a00 */
[----:B------:R-:W-:Y:S02]  /*0110*/  SGXT R5, R5, 0x1 ;  /* 0x000000010505781a */ /* 0x000fe40000000200 */
[----:B------:R-:W-:Y:S02]  /*0120*/  LEA R0, R3, R0, 0x6 ;  /* 0x0000000003007211 */ /* 0x000fe400078e30ff */
[----:B------:R-:W1:Y:S02]  /*0130*/  LDC.64 R2, c[0x0][0x228] ;  /* 0x00008a00ff027b82 */ /* 0x000e640000000a00 */
[----:B------:R-:W-:-:S02]  /*0140*/  LEA.HI R5, R5, R0, RZ, 0x2 ;  /* 0x0000000005057211 */ /* 0x000fc400078f10ff */
[----:B------:R-:W-:Y:S02]  /*0150*/  ISETP.GE.AND P0, PT, R0, 0x40, PT ;  /* 0x000000400000780c */ /* 0x000fe40003f06270 */
[----:B------:R-:W-:-:S04]  /*0160*/  SHF.R.S32.HI R5, RZ, 0x2, R5 ;  /* 0x00000002ff057819 */ /* 0x000fc80000011405 */
[----:B------:R-:W-:-:S04]  /*0170*/  LEA.HI R4, R5, R5, RZ, 0x2 ;  /* 0x0000000505047211 */ /* 0x000fc800078f10ff */
[----:B------:R-:W-:-:S05]  /*0180*/  LOP3.LUT R4, R4, 0xfffffffc, RZ, 0xc0, !PT ;  /* 0xfffffffc04047812 */ /* 0x000fca00078ec0ff */
[----:B------:R-:W-:-:S04]  /*0190*/  IMAD.IADD R17, R5, 0x1, -R4 ;  /* 0x0000000105117824 */ /* 0x000fc800078e0a04 */
[----:B-1----:R-:W-:-:S05]  /*01a0*/  IMAD.WIDE R2, R17, 0x4, R2 ;  /* 0x0000000411027825 */ /* 0x002fca00078e0202 */
[----:B------:R-:W2:Y:S04]  /*01b0*/  @!P0 LDG.E.EL R20, desc[UR4][R2.64] ;  /* 0x0000000402148981 */ /* 0x000ea8000c2e1900 */
[----:B------:R4:W2:Y:S01]  /*01c0*/  @!P0 LDG.E.EL R22, desc[UR4][R2.64] ;  /* 0x0000000402168981 */ /* 0x0008a2000c2e1900 */
[----:B------:R-:W-:Y:S01]  /*01d0*/  CS2R R4, SRZ ;  /* 0x0000000000047805 */ /* 0x000fe2000001ff00 */
[----:B---3--:R-:W-:-:S05]  /*01e0*/  IMAD.WIDE R6, R17, 0x4, R6 ;  /* 0x0000000411067825 */ /* 0x008fca00078e0206 */
[----:B------:R-:W3:Y:S01]  /*01f0*/  @!P0 LDG.E.EL R19, desc[UR4][R6.64] ;  /* 0x0000000406138981 */ /* 0x000ee2000c2e1900 */
[----:B----4-:R-:W-:-:S03]  /*0200*/  IMAD.WIDE R2, R0, 0x4, R8 ;  /* 0x0000000400027825 */ /* 0x010fc600078e0208 */
[----:B------:R-:W4:Y:S01]  /*0210*/  @!P0 LDG.E.EL R16, desc[UR4][R6.64] ;  /* 0x0000000406108981 */ /* 0x000f22000c2e1900 */
[----:B-----5:R-:W-:-:S03]  /*0220*/  IMAD.WIDE R8, R17, 0x4, R10 ;  /* 0x0000000411087825 */ /* 0x020fc600078e020a */
[----:B------:R-:W4:Y:S01]  /*0230*/  @!P0 LDG.E.64 R4, desc[UR4][R2.64] ;  /* 0x0000000402048981 */ /* 0x000f22000c1e1b00 */
[----:B------:R-:W-:Y:S01]  /*0240*/  MOV R24, RZ ;  /* 0x000000ff00187202 */ /* 0x000fe20000000f00 */
[C---:B0-----:R-:W-:Y:S02]  /*0250*/  IMAD.WIDE R10, R17.reuse, 0x4, R12 ;  /* 0x00000004110a7825 */ /* 0x041fe400078e020c */
[----:B------:R-:W5:Y:S02]  /*0260*/  @!P0 LDG.E.EL R21, desc[UR4][R8.64] ;  /* 0x0000000408158981 */ /* 0x000f64000c2e1900 */
[----:B------:R-:W-:Y:S02]  /*0270*/  IMAD.WIDE R12, R17, 0x4, R14 ;  /* 0x00000004110c7825 */ /* 0x000fe400078e020e */
[----:B------:R0:W3:Y:S01]  /*0280*/  @!P0 LDG.E.EL R18, desc[UR4][R8.64] ;  /* 0x0000000408128981 */ /* 0x0000e2000c2e1900 */
[----:B------:R-:W-:Y:S01]  /*0290*/  CS2R R14, SRZ ;  /* 0x00000000000e7805 */ /* 0x000fe2000001ff00 */
[----:B------:R-:W-:-:S02]  /*02a0*/  IMAD.MOV.U32 R17, RZ, RZ, RZ ;  /* 0x000000ffff117224 */ /* 0x000fc400078e00ff */
[----:B------:R-:W3:Y:S04]  /*02b0*/  @!P0 LDG.E.EL R24, desc[UR4][R12.64] ;  /* 0x000000040c188981 */ /* 0x000ee8000c2e1900 */
[----:B------:R-:W3:Y:S04]  /*02c0*/  @!P0 LDG.E.EL R14, desc[UR4][R10.64] ;  /* 0x000000040a0e8981 */ /* 0x000ee8000c2e1900 */
[----:B------:R4:W3:Y:S04]  /*02d0*/  @!P0 LDG.E.EL R15, desc[UR4][R10.64] ;  /* 0x000000040a0f8981 */ /* 0x0008e8000c2e1900 */
[----:B------:R-:W3:Y:S01]  /*02e0*/  @!P0 LDG.E.EL R17, desc[UR4][R12.64] ;  /* 0x000000040c118981 */ /* 0x000ee2000c2e1900 */
[----:B0-----:R-:W-:Y:S01]  /*02f0*/  HFMA2.MMA R8, -RZ, RZ, 1.625, 0 ;  /* 0x3e800000ff087435 */ /* 0x001fe200000001ff */
[----:B--2---:R-:W-:Y:S01]  /*0300*/  FADD R20, R20, 9.9999997473787516356e-06 ;  /* 0x3727c5ac14147421 */ /* 0x004fe20000000000 */
[----:B------:R-:W-:-:S03]  /*0310*/  FADD R22, R22, 9.9999997473787516356e-06 ;  /* 0x3727c5ac16167421 */ /* 0x000fc60000000000 */
[----:B------:R-:W0:Y:S08]  /*0320*/  MUFU.SQRT R6, R20 ;  /* 0x0000001400067308 */ /* 0x000e300000002000 */
[----:B------:R-:W1:Y:S01]  /*0330*/  MUFU.SQRT R7, R22 ;  /* 0x0000001600077308 */ /* 0x000e620000002000 */
[C---:B0-----:R-:W-:Y:S02]  /*0340*/  FSETP.GT.AND P1, PT, R6.reuse, 8.50705917302346158658e+37, PT ;  /* 0x7e8000000600780b */ /* 0x041fe40003f24000 */
[----:B------:R-:W-:-:S02]  /*0350*/  FSETP.GEU.AND P3, PT, R6, 1.175494350822287508e-38, PT ;  /* 0x008000000600780b */ /* 0x000fc40003f6e000 */
[C---:B-1----:R-:W-:Y:S02]  /*0360*/  FSETP.GT.AND P2, PT, R7.reuse, 8.50705917302346158658e+37, PT ;  /* 0x7e8000000700780b */ /* 0x042fe40003f44000 */
[----:B------:R-:W-:-:S07]  /*0370*/  FSETP.GEU.AND P4, PT, R7, 1.175494350822287508e-38, PT ;  /* 0x008000000700780b */ /* 0x000fce0003f8e000 */
[----:B------:R-:W-:-:S04]  /*0380*/  @P1 FMUL R6, R6, 0.25 ;  /* 0x3e80000006061820 */ /* 0x000fc80000400000 */
[----:B------:R-:W-:Y:S01]  /*0390*/  @!P3 FMUL R6, R6, 16777216 ;  /* 0x4b8000000606b820 */ /* 0x000fe20000400000 */
[----:B------:R-:W-:-:S04]  /*03a0*/  @P2 FMUL R7, R7, 0.25 ;  /* 0x3e80000007072820 */ /* 0x000fc80000400000 */
[----:B------:R-:W-:Y:S01]  /*03b0*/  @!P4 FMUL R7, R7, 16777216 ;  /* 0x4b8000000707c820 */ /* 0x000fe20000400000 */
[----:B------:R-:W0:Y:S01]  /*03c0*/  MUFU.RCP R6, R6 ;  /* 0x0000000600067308 */ /* 0x000e220000001000 */
[----:B------:R-:W-:-:S07]  /*03d0*/  FSEL R9, R8, 1, P1 ;  /* 0x3f80000008097808 */ /* 0x000fce0000800000 */
[----:B------:R-:W1:Y:S01]  /*03e0*/  MUFU.RCP R7, R7 ;  /* 0x0000000700077308 */ /* 0x000e620000001000 */
[----:B------:R-:W-:Y:S01]  /*03f0*/  FSEL R8, R8, 1, P2 ;  /* 0x3f80000008087808 */ /* 0x000fe20001000000 */
[----:B------:R-:W-:Y:S01]  /*0400*/  @!P3 FMUL R9, R9, 16777216 ;  /* 0x4b8000000909b820 */ /* 0x000fe20000400000 */
[----:B----4-:R-:W-:Y:S01]  /*0410*/  FADD R11, R16, R5 ;  /* 0x00000005100b7221 */ /* 0x010fe20000000000 */
[----:B---3--:R-:W-:Y:S02]  /*0420*/  FADD R10, R19, R4 ;  /* 0x00000004130a7221 */ /* 0x008fe40000000000 */
[----:B------:R-:W-:Y:S01]  /*0430*/  @!P4 FMUL R8, R8, 16777216 ;  /* 0x4b8000000808c820 */ /* 0x000fe20000400000 */
[----:B0-----:R-:W-:Y:S01]  /*0440*/  FMUL R9, R6, R9 ;  /* 0x0000000906097220 */ /* 0x001fe20000400000 */
[----:B------:R-:W-:Y:S01]  /*0450*/  FADD R5, R11, -R18 ;  /* 0x800000120b057221 */ /* 0x000fe20000000000 */
[----:B-----5:R-:W-:Y:S01]  /*0460*/  FADD R4, R10, -R21 ;  /* 0x800000150a047221 */ /* 0x020fe20000000000 */
[----:B-1----:R-:W-:-:S03]  /*0470*/  FMUL R8, R7, R8 ;  /* 0x0000000807087220 */ /* 0x002fc60000400000 */
[----:B------:R-:W-:Y:S01]  /*0480*/  FMUL R4, R9, R4 ;  /* 0x0000000409047220 */ /* 0x000fe20000400000 */
[----:B------:R-:W-:-:S03]  /*0490*/  FMUL R5, R8, R5 ;  /* 0x0000000508057220 */ /* 0x000fc60000400000 */
[----:B------:R-:W-:Y:S01]  /*04a0*/  FFMA R14, R4, R14, R17 ;  /* 0x0000000e040e7223 */ /* 0x000fe20000000011 */
[----:B------:R-:W-:-:S04]  /*04b0*/  FFMA R15, R5, R15, R24 ;  /* 0x0000000f050f7223 */ /* 0x000fc80000000018 */
[----:B------:R-:W-:Y:S01]  /*04c0*/  FSETP.GT.AND P2, PT, R14, RZ, PT ;  /* 0x000000ff0e00720b */ /* 0x000fe20003f44000 */
[----:B------:R-:W0:Y:S01]  /*04d0*/  LDC.64 R4, c[0x0][0x248] ;  /* 0x00009200ff047b82 */ /* 0x000e220000000a00 */
[----:B------:R-:W-:-:S11]  /*04e0*/  FSETP.GT.AND P1, PT, R15, RZ, PT ;  /* 0x000000ff0f00720b */ /* 0x000fd60003f24000 */
[----:B------:R-:W-:Y:S02]  /*04f0*/  @!P2 FMUL R14, R14, 0.0099999997764825820923 ;  /* 0x3c23d70a0e0ea820 */ /* 0x000fe40000400000 */
[----:B------:R-:W-:-:S03]  /*0500*/  @!P1 FMUL R15, R15, 0.0099999997764825820923 ;  /* 0x3c23d70a0f0f9820 */ /* 0x000fc60000400000 */
[----:B------:R-:W-:Y:S02]  /*0510*/  FSETP.GT.AND P3, PT, R14, RZ, PT ;  /* 0x000000ff0e00720b */ /* 0x000fe40003f64000 */
[----:B------:R-:W-:Y:S02]  /*0520*/  FSETP.GT.AND P2, PT, R15, RZ, PT ;  /* 0x000000ff0f00720b */ /* 0x000fe40003f44000 */
[----:B------:R-:W-:Y:S02]  /*0530*/  SEL R8, RZ, 0x1, !P3 ;  /* 0x00000001ff087807 */ /* 0x000fe40005800000 */
[----:B------:R-:W-:Y:S02]  /*0540*/  SEL R9, RZ, 0x100, !P2 ;  /* 0x00000100ff097807 */ /* 0x000fe40005000000 */
[----:B------:R-:W-:-:S03]  /*0550*/  IADD3 R6, P1, R0, UR6, RZ ;  /* 0x0000000600067c10 */ /* 0x000fc6000ff3e0ff */
[----:B------:R-:W-:Y:S01]  /*0560*/  IMAD.IADD R9, R8, 0x1, R9 ;  /* 0x0000000108097824 */ /* 0x000fe200078e0209 */
[C---:B------:R-:W-:Y:S01]  /*0570*/  LEA.HI.X.SX32 R7, R0.reuse, UR7, 0x1, P1 ;  /* 0x0000000700077c11 */ /* 0x040fe200088f0eff */
[----:B------:R1:W-:Y:S01]  /*0580*/  @!P0 STG.E.64 desc[UR4][R2.64], R10 ;  /* 0x0000000a02008986 */ /* 0x0003e2000c101b04 */
[----:B0-----:R-:W-:-:S03]  /*0590*/  IMAD.WIDE R4, R0, 0x4, R4 ;  /* 0x0000000400047825 */ /* 0x001fc600078e0204 */
[----:B------:R1:W-:Y:S01]  /*05a0*/  @!P0 STG.E.U16 desc[UR4][R6.64], R9 ;  /* 0x0000000906008986 */ /* 0x0003e2000c101504 */
[----:B------:R-:W-:Y:S05]  /*05b0*/  @P0 EXIT ;  /* 0x000000000000094d */ /* 0x000fea0003800000 */
[----:B------:R-:W-:Y:S01]  /*05c0*/  STG.E.64 desc[UR4][R4.64], R14 ;  /* 0x0000000e04007986 */ /* 0x000fe2000c101b04 */
[----:B------:R-:W-:Y:S05]  /*05d0*/  EXIT ;  /* 0x000000000000794d */ /* 0x000fea0003800000 */
.L_x_0:
[----:B------:R-:W-:-:S00]  /*05e0*/  BRA `(.L_x_0) ;  /* 0xfffffffc00fc7947 */ /* 0x000fc0000383ffff */
[----:B------:R-:W-:-:S00]  /*05f0*/  NOP ;  /* 0x0000000000007918 */ /* 0x000fc00000000000 */
        /* <DEDUP_REMOVED lines=8> */
.L_x_1:


//--------------------- .nv.global.init           --------------------------
	.section	.nv.global.init,"aw",@progbits
.nv.global.init:
	.type		_$_str,@object
	.size		_$_str,(_$_str_$_2 - _$_str)
_$_str:
        /*0000*/ 	.byte	0x5f, 0x5f, 0x43, 0x55, 0x44, 0x41, 0x5f, 0x46, 0x54, 0x5a, 0x00
	.type		_$_str_$_2,@object
	.size		_$_str_$_2,(.L_1 - _$_str_$_2)
_$_str_$_2:
        /*000b*/ 	.byte	0x5f, 0x5f, 0x43, 0x55, 0x44, 0x41, 0x5f, 0x50, 0x52, 0x45, 0x43, 0x5f, 0x53, 0x51, 0x52, 0x54
        /*001b*/ 	.byte	0x00
.L_1:


//--------------------- .nv.constant0.triton_poi_fused__native_batch_norm_legit_no_training_convolution_leaky_relu_leaky_relu_backward_1 --------------------------
	.section	.nv.constant0.triton_poi_fused__native_batch_norm_legit_no_training_convolution_leaky_relu_leaky_relu_backward_1,"a",@progbits
	.sectionflags	@""
	.align	4
.nv.constant0.triton_poi_fused__native_batch_norm_legit_no_training_convolution_leaky_relu_leaky_relu_backward_1:
	.zero		596
